//
// Generated by NVIDIA NVVM Compiler
//
// Compiler Build ID: CL-36424714
// Cuda compilation tools, release 13.0, V13.0.88
// Based on NVVM 20.0.0
//

.version 9.0
.target sm_100
.address_size 64

	// .globl	_Z12redux_kernelPKfPfii

.visible .entry _Z12redux_kernelPKfPfii(
	.param .u64 .ptr .align 1 _Z12redux_kernelPKfPfii_param_0,
	.param .u64 .ptr .align 1 _Z12redux_kernelPKfPfii_param_1,
	.param .u32 _Z12redux_kernelPKfPfii_param_2,
	.param .u32 _Z12redux_kernelPKfPfii_param_3
)
{
	.reg .pred 	%p<11>;
	.reg .b32 	%r<38>;
	.reg .b32 	%f<83>;
	.reg .b64 	%rd<16>;

	ld.param.u64 	%rd4, [_Z12redux_kernelPKfPfii_param_0];
	ld.param.u64 	%rd3, [_Z12redux_kernelPKfPfii_param_1];
	ld.param.u32 	%r23, [_Z12redux_kernelPKfPfii_param_2];
	ld.param.u32 	%r24, [_Z12redux_kernelPKfPfii_param_3];
	cvta.to.global.u64 	%rd1, %rd4;
	mov.u32 	%r25, %ctaid.x;
	mov.u32 	%r26, %ntid.x;
	mov.u32 	%r27, %tid.x;
	mad.lo.s32 	%r1, %r25, %r26, %r27;
	setp.ge.s32 	%p1, %r1, %r24;
	@%p1 bra 	$L__BB0_15;
	setp.lt.s32 	%p2, %r23, 1;
	mov.f32 	%f82, 0f00000000;
	@%p2 bra 	$L__BB0_14;
	mul.lo.s32 	%r2, %r23, %r1;
	and.b32  	%r3, %r23, 15;
	setp.lt.u32 	%p3, %r23, 16;
	mov.f32 	%f82, 0f00000000;
	mov.b32 	%r34, 0;
	@%p3 bra 	$L__BB0_5;
	and.b32  	%r34, %r23, 2147483632;
	neg.s32 	%r32, %r34;
	add.s64 	%rd2, %rd1, 32;
	mov.f32 	%f82, 0f00000000;
	mov.u32 	%r31, %r2;
$L__BB0_4:
	.pragma "nounroll";
	mul.wide.s32 	%rd5, %r31, 4;
	add.s64 	%rd6, %rd2, %rd5;
	ld.global.f32 	%f18, [%rd6+-32];
	add.f32 	%f19, %f82, %f18;
	ld.global.f32 	%f20, [%rd6+-28];
	add.f32 	%f21, %f19, %f20;
	ld.global.f32 	%f22, [%rd6+-24];
	add.f32 	%f23, %f21, %f22;
	ld.global.f32 	%f24, [%rd6+-20];
	add.f32 	%f25, %f23, %f24;
	ld.global.f32 	%f26, [%rd6+-16];
	add.f32 	%f27, %f25, %f26;
	ld.global.f32 	%f28, [%rd6+-12];
	add.f32 	%f29, %f27, %f28;
	ld.global.f32 	%f30, [%rd6+-8];
	add.f32 	%f31, %f29, %f30;
	ld.global.f32 	%f32, [%rd6+-4];
	add.f32 	%f33, %f31, %f32;
	ld.global.f32 	%f34, [%rd6];
	add.f32 	%f35, %f33, %f34;
	ld.global.f32 	%f36, [%rd6+4];
	add.f32 	%f37, %f35, %f36;
	ld.global.f32 	%f38, [%rd6+8];
	add.f32 	%f39, %f37, %f38;
	ld.global.f32 	%f40, [%rd6+12];
	add.f32 	%f41, %f39, %f40;
	ld.global.f32 	%f42, [%rd6+16];
	add.f32 	%f43, %f41, %f42;
	ld.global.f32 	%f44, [%rd6+20];
	add.f32 	%f45, %f43, %f44;
	ld.global.f32 	%f46, [%rd6+24];
	add.f32 	%f47, %f45, %f46;
	ld.global.f32 	%f48, [%rd6+28];
	add.f32 	%f82, %f47, %f48;
	add.s32 	%r32, %r32, 16;
	add.s32 	%r31, %r31, 16;
	setp.ne.s32 	%p4, %r32, 0;
	@%p4 bra 	$L__BB0_4;
$L__BB0_5:
	setp.eq.s32 	%p5, %r3, 0;
	@%p5 bra 	$L__BB0_14;
	and.b32  	%r11, %r23, 7;
	setp.lt.u32 	%p6, %r3, 8;
	@%p6 bra 	$L__BB0_8;
	add.s32 	%r29, %r34, %r2;
	mul.wide.s32 	%rd7, %r29, 4;
	add.s64 	%rd8, %rd1, %rd7;
	ld.global.f32 	%f50, [%rd8];
	add.f32 	%f51, %f82, %f50;
	ld.global.f32 	%f52, [%rd8+4];
	add.f32 	%f53, %f51, %f52;
	ld.global.f32 	%f54, [%rd8+8];
	add.f32 	%f55, %f53, %f54;
	ld.global.f32 	%f56, [%rd8+12];
	add.f32 	%f57, %f55, %f56;
	ld.global.f32 	%f58, [%rd8+16];
	add.f32 	%f59, %f57, %f58;
	ld.global.f32 	%f60, [%rd8+20];
	add.f32 	%f61, %f59, %f60;
	ld.global.f32 	%f62, [%rd8+24];
	add.f32 	%f63, %f61, %f62;
	ld.global.f32 	%f64, [%rd8+28];
	add.f32 	%f82, %f63, %f64;
	add.s32 	%r34, %r34, 8;
$L__BB0_8:
	setp.eq.s32 	%p7, %r11, 0;
	@%p7 bra 	$L__BB0_14;
	and.b32  	%r14, %r23, 3;
	setp.lt.u32 	%p8, %r11, 4;
	@%p8 bra 	$L__BB0_11;
	add.s32 	%r30, %r34, %r2;
	mul.wide.s32 	%rd9, %r30, 4;
	add.s64 	%rd10, %rd1, %rd9;
	ld.global.f32 	%f66, [%rd10];
	add.f32 	%f67, %f82, %f66;
	ld.global.f32 	%f68, [%rd10+4];
	add.f32 	%f69, %f67, %f68;
	ld.global.f32 	%f70, [%rd10+8];
	add.f32 	%f71, %f69, %f70;
	ld.global.f32 	%f72, [%rd10+12];
	add.f32 	%f82, %f71, %f72;
	add.s32 	%r34, %r34, 4;
$L__BB0_11:
	setp.eq.s32 	%p9, %r14, 0;
	@%p9 bra 	$L__BB0_14;
	add.s32 	%r37, %r34, %r2;
	neg.s32 	%r36, %r14;
$L__BB0_13:
	.pragma "nounroll";
	mul.wide.s32 	%rd11, %r37, 4;
	add.s64 	%rd12, %rd1, %rd11;
	ld.global.f32 	%f73, [%rd12];
	add.f32 	%f82, %f82, %f73;
	add.s32 	%r37, %r37, 1;
	add.s32 	%r36, %r36, 1;
	setp.ne.s32 	%p10, %r36, 0;
	@%p10 bra 	$L__BB0_13;
$L__BB0_14:
	cvta.to.global.u64 	%rd13, %rd3;
	mul.wide.s32 	%rd14, %r1, 4;
	add.s64 	%rd15, %rd13, %rd14;
	st.global.f32 	[%rd15], %f82;
$L__BB0_15:
	ret;

}


// ===== COMPILED SASS (sm_100) =====

	.target	sm_100

	.elftype	@"ET_EXEC"


//--------------------- .note.nv.tkinfo           --------------------------
	.section	.note.nv.tkinfo,"",@"SHT_NOTE"
	.sectionflags	@"SHF_NOTE_NV_TKINFO"
	.tkinfo
        /*0018*/ 	.word	0x00000002
        /*0030*/ 	.string	""
        /*0030*/ 	.string	"ptxas"
        /*0030*/ 	.string	"Cuda compilation tools, release 13.0, V13.0.88"
        /*0030*/ 	.string	"Build cuda_13.0.r13.0/compiler.36424714_0"
        /*0030*/ 	.string	"-arch sm_100 -m 64 "



//--------------------- .note.nv.cuinfo           --------------------------
	.section	.note.nv.cuinfo,"",@"SHT_NOTE"
	.sectionflags	@"SHF_NOTE_NV_CUINFO"
        /*0018*/ 	.short	0x0002
        /*001a*/ 	.short	0x0064
        /*001c*/ 	.short	0x0082
	.zero		2


//--------------------- .nv.info                  --------------------------
	.section	.nv.info,"",@"SHT_CUDA_INFO"
	.align	4


	//----- nvinfo : EIATTR_REGCOUNT
	.align		4
        /*0000*/ 	.byte	0x04, 0x2f
        /*0002*/ 	.short	(.L_1 - .L_0)
	.align		4
.L_0:
        /*0004*/ 	.word	index@(_Z12redux_kernelPKfPfii)
        /*0008*/ 	.word	0x0000001f


	//----- nvinfo : EIATTR_FRAME_SIZE
	.align		4
.L_1:
        /*000c*/ 	.byte	0x04, 0x11
        /*000e*/ 	.short	(.L_3 - .L_2)
	.align		4
.L_2:
        /*0010*/ 	.word	index@(_Z12redux_kernelPKfPfii)
        /*0014*/ 	.word	0x00000000


	//----- nvinfo : EIATTR_MIN_STACK_SIZE
	.align		4
.L_3:
        /*0018*/ 	.byte	0x04, 0x12
        /*001a*/ 	.short	(.L_5 - .L_4)
	.align		4
.L_4:
        /*001c*/ 	.word	index@(_Z12redux_kernelPKfPfii)
        /*0020*/ 	.word	0x00000000
.L_5:


//--------------------- .nv.compat                --------------------------
	.section	.nv.compat,"",@"SHT_CUDA_COMPAT_INFO"
	.align	4
        /*0000*/ 	.byte	0x02, 0x09, 0x00, 0x00, 0x02, 0x02, 0x01, 0x00, 0x02, 0x05, 0x05, 0x00, 0x03, 0x07, 0x01, 0x01
        /*0010*/ 	.byte	0x02, 0x03, 0x00, 0x00, 0x02, 0x06, 0x01, 0x00, 0x04, 0x0b, 0x08, 0x00, 0x09, 0x00, 0x00, 0x00
        /*0020*/ 	.byte	0x00, 0x00, 0x00, 0x00


//--------------------- .nv.info._Z12redux_kernelPKfPfii --------------------------
	.section	.nv.info._Z12redux_kernelPKfPfii,"",@"SHT_CUDA_INFO"
	.sectionflags	@""
	.align	4


	//----- nvinfo : EIATTR_CUDA_API_VERSION
	.align		4
        /*0000*/ 	.byte	0x04, 0x37
        /*0002*/ 	.short	(.L_7 - .L_6)
.L_6:
        /*0004*/ 	.word	0x00000082


	//----- nvinfo : EIATTR_KPARAM_INFO
	.align		4
.L_7:
        /*0008*/ 	.byte	0x04, 0x17
        /*000a*/ 	.short	(.L_9 - .L_8)
.L_8:
        /*000c*/ 	.word	0x00000000
        /*0010*/ 	.short	0x0003
        /*0012*/ 	.short	0x0014
        /*0014*/ 	.byte	0x00, 0xf0, 0x11, 0x00


	//----- nvinfo : EIATTR_KPARAM_INFO
	.align		4
.L_9:
        /*0018*/ 	.byte	0x04, 0x17
        /*001a*/ 	.short	(.L_11 - .L_10)
.L_10:
        /*001c*/ 	.word	0x00000000
        /*0020*/ 	.short	0x0002
        /*0022*/ 	.short	0x0010
        /*0024*/ 	.byte	0x00, 0xf0, 0x11, 0x00


	//----- nvinfo : EIATTR_KPARAM_INFO
	.align		4
.L_11:
        /*0028*/ 	.byte	0x04, 0x17
        /*002a*/ 	.short	(.L_13 - .L_12)
.L_12:
        /*002c*/ 	.word	0x00000000
        /*0030*/ 	.short	0x0001
        /*0032*/ 	.short	0x0008
        /*0034*/ 	.byte	0x00, 0xf5, 0x21, 0x00


	//----- nvinfo : EIATTR_KPARAM_INFO
	.align		4
.L_13:
        /*0038*/ 	.byte	0x04, 0x17
        /*003a*/ 	.short	(.L_15 - .L_14)
.L_14:
        /*003c*/ 	.word	0x00000000
        /*0040*/ 	.short	0x0000
        /*0042*/ 	.short	0x0000
        /*0044*/ 	.byte	0x00, 0xf5, 0x21, 0x00


	//----- nvinfo : EIATTR_SPARSE_MMA_MASK
	.align		4
.L_15:
        /*0048*/ 	.byte	0x03, 0x50
        /*004a*/ 	.short	0x0000


	//----- nvinfo : EIATTR_MAXREG_COUNT
	.align		4
        /*004c*/ 	.byte	0x03, 0x1b
        /*004e*/ 	.short	0x00ff


	//----- nvinfo : EIATTR_MERCURY_ISA_VERSION
	.align		4
        /*0050*/ 	.byte	0x03, 0x5f
        /*0052*/ 	.short	0x0101


	//----- nvinfo : EIATTR_VRC_CTA_INIT_COUNT
	.align		4
        /*0054*/ 	.byte	0x02, 0x4a
	.zero		1
	.zero		1


	//----- nvinfo : EIATTR_EXIT_INSTR_OFFSETS
	.align		4
        /*0058*/ 	.byte	0x04, 0x1c
        /*005a*/ 	.short	(.L_17 - .L_16)


	//   ....[0]....
.L_16:
        /*005c*/ 	.word	0x00000070


	//   ....[1]....
        /*0060*/ 	.word	0x000007a0


	//----- nvinfo : EIATTR_CBANK_PARAM_SIZE
	.align		4
.L_17:
        /*0064*/ 	.byte	0x03, 0x19
        /*0066*/ 	.short	0x0018


	//----- nvinfo : EIATTR_PARAM_CBANK
	.align		4
        /*0068*/ 	.byte	0x04, 0x0a
        /*006a*/ 	.short	(.L_19 - .L_18)
	.align		4
.L_18:
        /*006c*/ 	.word	index@(.nv.constant0._Z12redux_kernelPKfPfii)
        /*0070*/ 	.short	0x0380
        /*0072*/ 	.short	0x0018


	//----- nvinfo : EIATTR_SW_WAR
	.align		4
.L_19:
        /*0074*/ 	.byte	0x04, 0x36
        /*0076*/ 	.short	(.L_21 - .L_20)
.L_20:
        /*0078*/ 	.word	0x00000008
.L_21:


//--------------------- .nv.callgraph             --------------------------
	.section	.nv.callgraph,"",@"SHT_CUDA_CALLGRAPH"
	.align	4
	.sectionentsize	8
	.align		4
        /*0000*/ 	.word	0x00000000
	.align		4
        /*0004*/ 	.word	0xffffffff
	.align		4
        /*0008*/ 	.word	0x00000000
	.align		4
        /*000c*/ 	.word	0xfffffffe
	.align		4
        /*0010*/ 	.word	0x00000000
	.align		4
        /*0014*/ 	.word	0xfffffffd
	.align		4
        /*0018*/ 	.word	0x00000000
	.align		4
        /*001c*/ 	.word	0xfffffffc


//--------------------- .text._Z12redux_kernelPKfPfii --------------------------
	.section	.text._Z12redux_kernelPKfPfii,"ax",@progbits
	.align	128
        .global         _Z12redux_kernelPKfPfii
        .type           _Z12redux_kernelPKfPfii,@function
        .size           _Z12redux_kernelPKfPfii,(.L_x_7 - _Z12redux_kernelPKfPfii)
        .other          _Z12redux_kernelPKfPfii,@"STO_CUDA_ENTRY STV_DEFAULT"
_Z12redux_kernelPKfPfii:
.text._Z12redux_kernelPKfPfii:
[----:B------:R-:W-:Y:S01]  /*0000*/  LDC R1, c[0x0][0x37c] ;  /* 0x0000df00ff017b82 */ /* 0x000fe20000000800 */
[----:B------:R-:W0:Y:S07]  /*0010*/  S2R R3, SR_TID.X ;  /* 0x0000000000037919 */ /* 0x000e2e0000002100 */
[----:B------:R-:W0:Y:S01]  /*0020*/  S2UR UR4, SR_CTAID.X ;  /* 0x00000000000479c3 */ /* 0x000e220000002500 */
[----:B------:R-:W1:Y:S07]  /*0030*/  LDCU UR5, c[0x0][0x394] ;  /* 0x00007280ff0577ac */ /* 0x000e6e0008000800 */
[----:B------:R-:W0:Y:S02]  /*0040*/  LDC R2, c[0x0][0x360] ;  /* 0x0000d800ff027b82 */ /* 0x000e240000000800 */
[----:B0-----:R-:W-:-:S05]  /*0050*/  IMAD R2, R2, UR4, R3 ;  /* 0x0000000402027c24 */ /* 0x001fca000f8e0203 */
[----:B-1----:R-:W-:-:S13]  /*0060*/  ISETP.GE.AND P0, PT, R2, UR5, PT ;  /* 0x0000000502007c0c */ /* 0x002fda000bf06270 */
[----:B------:R-:W-:Y:S05]  /*0070*/  @P0 EXIT ;  /* 0x000000000000094d */ /* 0x000fea0003800000 */
[----:B------:R-:W0:Y:S01]  /*0080*/  LDCU UR7, c[0x0][0x390] ;  /* 0x00007200ff0777ac */ /* 0x000e220008000800 */
[----:B------:R-:W-:Y:S01]  /*0090*/  HFMA2 R0, -RZ, RZ, 0, 0 ;  /* 0x00000000ff007431 */ /* 0x000fe200000001ff */
[----:B------:R-:W1:Y:S01]  /*00a0*/  LDCU.64 UR12, c[0x0][0x358] ;  /* 0x00006b00ff0c77ac */ /* 0x000e620008000a00 */
[----:B0-----:R-:W-:-:S09]  /*00b0*/  UISETP.GE.AND UP0, UPT, UR7, 0x1, UPT ;  /* 0x000000010700788c */ /* 0x001fd2000bf06270 */
[----:B-1----:R-:W-:Y:S05]  /*00c0*/  BRA.U !UP0, `(.L_x_0) ;  /* 0x0000000508a87547 */ /* 0x002fea000b800000 */
[----:B------:R-:W-:Y:S02]  /*00d0*/  UISETP.GE.U32.AND UP1, UPT, UR7, 0x10, UPT ;  /* 0x000000100700788c */ /* 0x000fe4000bf26070 */
[----:B------:R-:W-:Y:S01]  /*00e0*/  IMAD R3, R2, UR7, RZ ;  /* 0x0000000702037c24 */ /* 0x000fe2000f8e02ff */
[----:B------:R-:W-:Y:S01]  /*00f0*/  ULOP3.LUT UR10, UR7, 0xf, URZ, 0xc0, !UPT ;  /* 0x0000000f070a7892 */ /* 0x000fe2000f8ec0ff */
[----:B------:R-:W-:Y:S01]  /*0100*/  MOV R0, RZ ;  /* 0x000000ff00007202 */ /* 0x000fe20000000f00 */
[----:B------:R-:W-:Y:S02]  /*0110*/  UMOV UR4, URZ ;  /* 0x000000ff00047c82 */ /* 0x000fe40008000000 */
[----:B------:R-:W-:Y:S02]  /*0120*/  UISETP.NE.AND UP0, UPT, UR10, URZ, UPT ;  /* 0x000000ff0a00728c */ /* 0x000fe4000bf05270 */
[----:B------:R-:W-:Y:S09]  /*0130*/  BRA.U !UP1, `(.L_x_1) ;  /* 0x0000000109b87547 */ /* 0x000ff2000b800000 */
[----:B------:R-:W0:Y:S01]  /*0140*/  LDCU.64 UR8, c[0x0][0x380] ;  /* 0x00007000ff0877ac */ /* 0x000e220008000a00 */
[----:B------:R-:W-:Y:S02]  /*0150*/  MOV R0, RZ ;  /* 0x000000ff00007202 */ /* 0x000fe40000000f00 */
[----:B------:R-:W-:Y:S01]  /*0160*/  MOV R6, R3 ;  /* 0x0000000300067202 */ /* 0x000fe20000000f00 */
[----:B------:R-:W-:Y:S02]  /*0170*/  ULOP3.LUT UR4, UR7, 0x7ffffff0, URZ, 0xc0, !UPT ;  /* 0x7ffffff007047892 */ /* 0x000fe4000f8ec0ff */
[----:B0-----:R-:W-:Y:S02]  /*0180*/  UIADD3 UR5, UP1, UPT, UR8, 0x20, URZ ;  /* 0x0000002008057890 */ /* 0x001fe4000ff3e0ff */
[----:B------:R-:W-:Y:S02]  /*0190*/  UIADD3 UR8, UPT, UPT, -UR4, URZ, URZ ;  /* 0x000000ff04087290 */ /* 0x000fe4000fffe1ff */
[----:B------:R-:W-:-:S12]  /*01a0*/  UIADD3.X UR6, UPT, UPT, URZ, UR9, URZ, UP1, !UPT ;  /* 0x00000009ff067290 */ /* 0x000fd80008ffe4ff */
.L_x_2:
[----:B------:R-:W-:Y:S02]  /*01b0*/  MOV R4, UR5 ;  /* 0x0000000500047c02 */ /* 0x000fe40008000f00 */
[----:B------:R-:W-:-:S03]  /*01c0*/  MOV R5, UR6 ;  /* 0x0000000600057c02 */ /* 0x000fc60008000f00 */
[----:B------:R-:W-:-:S05]  /*01d0*/  IMAD.WIDE R4, R6, 0x4, R4 ;  /* 0x0000000406047825 */ /* 0x000fca00078e0204 */
[----:B------:R-:W2:Y:S04]  /*01e0*/  LDG.E R15, desc[UR12][R4.64+-0x20] ;  /* 0xffffe00c040f7981 */ /* 0x000ea8000c1e1900 */
[----:B------:R-:W3:Y:S04]  /*01f0*/  LDG.E R16, desc[UR12][R4.64+-0x1c] ;  /* 0xffffe40c04107981 */ /* 0x000ee8000c1e1900 */
[----:B------:R-:W4:Y:S04]  /*0200*/  LDG.E R18, desc[UR12][R4.64+-0x18] ;  /* 0xffffe80c04127981 */ /* 0x000f28000c1e1900 */
[----:B------:R-:W5:Y:S04]  /*0210*/  LDG.E R20, desc[UR12][R4.64+-0x14] ;  /* 0xffffec0c04147981 */ /* 0x000f68000c1e1900 */
        /* <DEDUP_REMOVED lines=11> */
[----:B------:R-:W5:Y:S01]  /*02d0*/  LDG.E R14, desc[UR12][R4.64+0x1c] ;  /* 0x00001c0c040e7981 */ /* 0x000f62000c1e1900 */
[----:B------:R-:W-:Y:S01]  /*02e0*/  UIADD3 UR8, UPT, UPT, UR8, 0x10, URZ ;  /* 0x0000001008087890 */ /* 0x000fe2000fffe0ff */
[----:B------:R-:W-:-:S03]  /*02f0*/  IADD3 R6, PT, PT, R6, 0x10, RZ ;  /* 0x0000001006067810 */ /* 0x000fc60007ffe0ff */
[----:B------:R-:W-:Y:S01]  /*0300*/  UISETP.NE.AND UP1, UPT, UR8, URZ, UPT ;  /* 0x000000ff0800728c */ /* 0x000fe2000bf25270 */
[----:B--2---:R-:W-:-:S04]  /*0310*/  FADD R15, R15, R0 ;  /* 0x000000000f0f7221 */ /* 0x004fc80000000000 */
[----:B---3--:R-:W-:-:S04]  /*0320*/  FADD R15, R15, R16 ;  /* 0x000000100f0f7221 */ /* 0x008fc80000000000 */
[----:B----4-:R-:W-:-:S04]  /*0330*/  FADD R15, R15, R18 ;  /* 0x000000120f0f7221 */ /* 0x010fc80000000000 */
[----:B-----5:R-:W-:-:S04]  /*0340*/  FADD R15, R15, R20 ;  /* 0x000000140f0f7221 */ /* 0x020fc80000000000 */
[----:B------:R-:W-:-:S04]  /*0350*/  FADD R15, R15, R22 ;  /* 0x000000160f0f7221 */ /* 0x000fc80000000000 */
        /* <DEDUP_REMOVED lines=10> */
[----:B------:R-:W-:Y:S01]  /*0400*/  FADD R0, R7, R14 ;  /* 0x0000000e07007221 */ /* 0x000fe20000000000 */
[----:B------:R-:W-:Y:S06]  /*0410*/  BRA.U UP1, `(.L_x_2) ;  /* 0xfffffffd01647547 */ /* 0x000fec000b83ffff */
.L_x_1:
[----:B------:R-:W-:Y:S05]  /*0420*/  BRA.U !UP0, `(.L_x_0) ;  /* 0x0000000108d07547 */ /* 0x000fea000b800000 */
[----:B------:R-:W-:Y:S02]  /*0430*/  UISETP.GE.U32.AND UP0, UPT, UR10, 0x8, UPT ;  /* 0x000000080a00788c */ /* 0x000fe4000bf06070 */
[----:B------:R-:W-:-:S04]  /*0440*/  ULOP3.LUT UR6, UR7, 0x7, URZ, 0xc0, !UPT ;  /* 0x0000000707067892 */ /* 0x000fc8000f8ec0ff */
[----:B------:R-:W-:-:S03]  /*0450*/  UISETP.NE.AND UP1, UPT, UR6, URZ, UPT ;  /* 0x000000ff0600728c */ /* 0x000fc6000bf25270 */
[----:B------:R-:W-:Y:S08]  /*0460*/  BRA.U !UP0, `(.L_x_3) ;  /* 0x0000000108507547 */ /* 0x000ff0000b800000 */
[----:B------:R-:W0:Y:S01]  /*0470*/  LDC.64 R4, c[0x0][0x380] ;  /* 0x0000e000ff047b82 */ /* 0x000e220000000a00 */
[----:B------:R-:W-:-:S05]  /*0480*/  IADD3 R7, PT, PT, R3, UR4, RZ ;  /* 0x0000000403077c10 */ /* 0x000fca000fffe0ff */
[----:B0-----:R-:W-:-:S05]  /*0490*/  IMAD.WIDE R4, R7, 0x4, R4 ;  /* 0x0000000407047825 */ /* 0x001fca00078e0204 */
[----:B------:R-:W2:Y:S04]  /*04a0*/  LDG.E R7, desc[UR12][R4.64] ;  /* 0x0000000c04077981 */ /* 0x000ea8000c1e1900 */
[----:B------:R-:W3:Y:S04]  /*04b0*/  LDG.E R6, desc[UR12][R4.64+0x4] ;  /* 0x0000040c04067981 */ /* 0x000ee8000c1e1900 */
[----:B------:R-:W4:Y:S04]  /*04c0*/  LDG.E R9, desc[UR12][R4.64+0x8] ;  /* 0x0000080c04097981 */ /* 0x000f28000c1e1900 */
[----:B------:R-:W5:Y:S04]  /*04d0*/  LDG.E R11, desc[UR12][R4.64+0xc] ;  /* 0x00000c0c040b7981 */ /* 0x000f68000c1e1900 */
[----:B------:R-:W5:Y:S04]  /*04e0*/  LDG.E R13, desc[UR12][R4.64+0x10] ;  /* 0x0000100c040d7981 */ /* 0x000f68000c1e1900 */
[----:B------:R-:W5:Y:S04]  /*04f0*/  LDG.E R15, desc[UR12][R4.64+0x14] ;  /* 0x0000140c040f7981 */ /* 0x000f68000c1e1900 */
[----:B------:R-:W5:Y:S04]  /*0500*/  LDG.E R17, desc[UR12][R4.64+0x18] ;  /* 0x0000180c04117981 */ /* 0x000f68000c1e1900 */
[----:B------:R-:W5:Y:S01]  /*0510*/  LDG.E R19, desc[UR12][R4.64+0x1c] ;  /* 0x00001c0c04137981 */ /* 0x000f62000c1e1900 */
[----:B------:R-:W-:Y:S01]  /*0520*/  UIADD3 UR4, UPT, UPT, UR4, 0x8, URZ ;  /* 0x0000000804047890 */ /* 0x000fe2000fffe0ff */
[----:B--2---:R-:W-:-:S04]  /*0530*/  FADD R7, R0, R7 ;  /* 0x0000000700077221 */ /* 0x004fc80000000000 */
[----:B---3--:R-:W-:-:S04]  /*0540*/  FADD R6, R7, R6 ;  /* 0x0000000607067221 */ /* 0x008fc80000000000 */
[----:B----4-:R-:W-:-:S04]  /*0550*/  FADD R6, R6, R9 ;  /* 0x0000000906067221 */ /* 0x010fc80000000000 */
[----:B-----5:R-:W-:-:S04]  /*0560*/  FADD R6, R6, R11 ;  /* 0x0000000b06067221 */ /* 0x020fc80000000000 */
[----:B------:R-:W-:-:S04]  /*0570*/  FADD R6, R6, R13 ;  /* 0x0000000d06067221 */ /* 0x000fc80000000000 */
[----:B------:R-:W-:-:S04]  /*0580*/  FADD R6, R6, R15 ;  /* 0x0000000f06067221 */ /* 0x000fc80000000000 */
[----:B------:R-:W-:-:S04]  /*0590*/  FADD R6, R6, R17 ;  /* 0x0000001106067221 */ /* 0x000fc80000000000 */
[----:B------:R-:W-:-:S07]  /*05a0*/  FADD R0, R6, R19 ;  /* 0x0000001306007221 */ /* 0x000fce0000000000 */
.L_x_3:
        /* <DEDUP_REMOVED lines=11> */
[----:B------:R-:W5:Y:S01]  /*0660*/  LDG.E R11, desc[UR12][R4.64+0xc] ;  /* 0x00000c0c040b7981 */ /* 0x000f62000c1e1900 */
[----:B------:R-:W-:Y:S01]  /*0670*/  UIADD3 UR4, UPT, UPT, UR4, 0x4, URZ ;  /* 0x0000000404047890 */ /* 0x000fe2000fffe0ff */
[----:B--2---:R-:W-:-:S04]  /*0680*/  FADD R7, R0, R7 ;  /* 0x0000000700077221 */ /* 0x004fc80000000000 */
[----:B---3--:R-:W-:-:S04]  /*0690*/  FADD R6, R7, R6 ;  /* 0x0000000607067221 */ /* 0x008fc80000000000 */
[----:B----4-:R-:W-:-:S04]  /*06a0*/  FADD R6, R6, R9 ;  /* 0x0000000906067221 */ /* 0x010fc80000000000 */
[----:B-----5:R-:W-:-:S07]  /*06b0*/  FADD R0, R6, R11 ;  /* 0x0000000b06007221 */ /* 0x020fce0000000000 */
.L_x_4:
[----:B------:R-:W-:Y:S05]  /*06c0*/  BRA.U !UP1, `(.L_x_0) ;  /* 0x0000000109287547 */ /* 0x000fea000b800000 */
[----:B------:R-:W0:Y:S01]  /*06d0*/  LDC.64 R6, c[0x0][0x380] ;  /* 0x0000e000ff067b82 */ /* 0x000e220000000a00 */
[----:B------:R-:W-:Y:S01]  /*06e0*/  IADD3 R3, PT, PT, R3, UR4, RZ ;  /* 0x0000000403037c10 */ /* 0x000fe2000fffe0ff */
[----:B------:R-:W-:-:S12]  /*06f0*/  UIADD3 UR5, UPT, UPT, -UR5, URZ, URZ ;  /* 0x000000ff05057290 */ /* 0x000fd8000fffe1ff */
.L_x_5:
[----:B0-----:R-:W-:-:S06]  /*0700*/  IMAD.WIDE R4, R3, 0x4, R6 ;  /* 0x0000000403047825 */ /* 0x001fcc00078e0206 */
[----:B------:R-:W2:Y:S01]  /*0710*/  LDG.E R5, desc[UR12][R4.64] ;  /* 0x0000000c04057981 */ /* 0x000ea2000c1e1900 */
[----:B------:R-:W-:Y:S01]  /*0720*/  UIADD3 UR5, UPT, UPT, UR5, 0x1, URZ ;  /* 0x0000000105057890 */ /* 0x000fe2000fffe0ff */
[----:B------:R-:W-:-:S03]  /*0730*/  IADD3 R3, PT, PT, R3, 0x1, RZ ;  /* 0x0000000103037810 */ /* 0x000fc60007ffe0ff */
[----:B------:R-:W-:Y:S01]  /*0740*/  UISETP.NE.AND UP0, UPT, UR5, URZ, UPT ;  /* 0x000000ff0500728c */ /* 0x000fe2000bf05270 */
[----:B--2---:R-:W-:-:S08]  /*0750*/  FADD R0, R5, R0 ;  /* 0x0000000005007221 */ /* 0x004fd00000000000 */
[----:B------:R-:W-:Y:S05]  /*0760*/  BRA.U UP0, `(.L_x_5) ;  /* 0xfffffffd00e47547 */ /* 0x000fea000b83ffff */
.L_x_0:
[----:B------:R-:W0:Y:S02]  /*0770*/  LDC.64 R4, c[0x0][0x388] ;  /* 0x0000e200ff047b82 */ /* 0x000e240000000a00 */
[----:B0-----:R-:W-:-:S05]  /*0780*/  IMAD.WIDE R2, R2, 0x4, R4 ;  /* 0x0000000402027825 */ /* 0x001fca00078e0204 */
[----:B------:R-:W-:Y:S01]  /*0790*/  STG.E desc[UR12][R2.64], R0 ;  /* 0x0000000002007986 */ /* 0x000fe2000c10190c */
[----:B------:R-:W-:Y:S05]  /*07a0*/  EXIT ;  /* 0x000000000000794d */ /* 0x000fea0003800000 */
.L_x_6:
[----:B------:R-:W-:-:S00]  /*07b0*/  BRA `(.L_x_6) ;  /* 0xfffffffc00fc7947 */ /* 0x000fc0000383ffff */
[----:B------:R-:W-:-:S00]  /*07c0*/  NOP ;  /* 0x0000000000007918 */ /* 0x000fc00000000000 */
        /* <DEDUP_REMOVED lines=11> */
.L_x_7:


//--------------------- .nv.shared.reserved.0     --------------------------
	.section	.nv.shared.reserved.0,"aw",@nobits
	.weak		__nv_reservedSMEM_offset_0_alias
	.size		__nv_reservedSMEM_offset_0_alias, 0, 64
	.other		__nv_reservedSMEM_offset_0_alias,@"STO_CUDA_RESERVED_SHARED STV_DEFAULT"
__nv_reservedSMEM_offset_0_alias:
	.zero		0
	.zero		64


//--------------------- .nv.constant0._Z12redux_kernelPKfPfii --------------------------
	.section	.nv.constant0._Z12redux_kernelPKfPfii,"a",@progbits
	.sectionflags	@""
	.align	4
.nv.constant0._Z12redux_kernelPKfPfii:
	.zero		920


//--------------------- SYMBOLS --------------------------

	.type		.nv.reservedSmem.offset0,@object
	.size		.nv.reservedSmem.offset0,0x4
